//
// Generated by NVIDIA NVVM Compiler
//
// Compiler Build ID: CL-36424714
// Cuda compilation tools, release 13.0, V13.0.88
// Based on NVVM 20.0.0
//

.version 9.0
.target sm_100
.address_size 64

	// .globl	_Z6ezCalcPfS_S_
.const .align 4 .f32 cb_d;

.visible .entry _Z6ezCalcPfS_S_(
	.param .u64 .ptr .align 1 _Z6ezCalcPfS_S__param_0,
	.param .u64 .ptr .align 1 _Z6ezCalcPfS_S__param_1,
	.param .u64 .ptr .align 1 _Z6ezCalcPfS_S__param_2
)
{
	.reg .pred 	%p<9>;
	.reg .b32 	%r<18>;
	.reg .b32 	%f<20>;
	.reg .b64 	%rd<27>;

	ld.param.u64 	%rd4, [_Z6ezCalcPfS_S__param_0];
	ld.param.u64 	%rd5, [_Z6ezCalcPfS_S__param_1];
	ld.param.u64 	%rd6, [_Z6ezCalcPfS_S__param_2];
	cvta.to.global.u64 	%rd1, %rd5;
	cvta.to.global.u64 	%rd2, %rd6;
	cvta.to.global.u64 	%rd3, %rd4;
	mov.u32 	%r1, %ntid.x;
	mov.u32 	%r2, %tid.x;
	mov.u32 	%r3, %ctaid.x;
	ld.const.f32 	%f1, [cb_d];
	setp.ne.s32 	%p1, %r3, 0;
	@%p1 bra 	$L__BB0_4;
	setp.ne.s32 	%p6, %r2, 0;
	add.s32 	%r4, %r1, -1;
	setp.ne.s32 	%p7, %r2, %r4;
	and.pred  	%p8, %p6, %p7;
	@%p8 bra 	$L__BB0_3;
	mul.wide.u32 	%rd25, %r2, 4;
	add.s64 	%rd26, %rd3, %rd25;
	mov.b32 	%r17, 0;
	st.global.u32 	[%rd26], %r17;
	bra.uni 	$L__BB0_8;
$L__BB0_3:
	mul.wide.u32 	%rd17, %r2, 4;
	add.s64 	%rd18, %rd3, %rd17;
	ld.global.f32 	%f11, [%rd18];
	add.s64 	%rd19, %rd2, %rd17;
	ld.global.f32 	%f12, [%rd19];
	add.s32 	%r15, %r2, -1;
	mul.wide.u32 	%rd20, %r15, 4;
	add.s64 	%rd21, %rd2, %rd20;
	ld.global.f32 	%f13, [%rd21];
	sub.f32 	%f14, %f12, %f13;
	mad.lo.s32 	%r16, %r4, %r1, %r2;
	mul.wide.u32 	%rd22, %r16, 4;
	add.s64 	%rd23, %rd1, %rd22;
	ld.global.f32 	%f15, [%rd23];
	add.f32 	%f16, %f14, %f15;
	add.s64 	%rd24, %rd1, %rd17;
	ld.global.f32 	%f17, [%rd24];
	sub.f32 	%f18, %f16, %f17;
	fma.rn.f32 	%f19, %f1, %f18, %f11;
	st.global.f32 	[%rd18], %f19;
	bra.uni 	$L__BB0_8;
$L__BB0_4:
	setp.ge.u32 	%p2, %r3, %r1;
	@%p2 bra 	$L__BB0_8;
	setp.ne.s32 	%p3, %r2, 0;
	add.s32 	%r6, %r1, -1;
	setp.ne.s32 	%p4, %r2, %r6;
	and.pred  	%p5, %p3, %p4;
	@%p5 bra 	$L__BB0_7;
	mad.lo.s32 	%r12, %r3, %r1, %r2;
	mul.wide.u32 	%rd15, %r12, 4;
	add.s64 	%rd16, %rd3, %rd15;
	mov.b32 	%r13, 0;
	st.global.u32 	[%rd16], %r13;
	bra.uni 	$L__BB0_8;
$L__BB0_7:
	mul.lo.s32 	%r7, %r3, %r1;
	add.s32 	%r8, %r7, %r2;
	mul.wide.u32 	%rd7, %r8, 4;
	add.s64 	%rd8, %rd3, %rd7;
	ld.global.f32 	%f2, [%rd8];
	add.s64 	%rd9, %rd2, %rd7;
	ld.global.f32 	%f3, [%rd9];
	add.s32 	%r9, %r8, -1;
	mul.wide.u32 	%rd10, %r9, 4;
	add.s64 	%rd11, %rd2, %rd10;
	ld.global.f32 	%f4, [%rd11];
	sub.f32 	%f5, %f3, %f4;
	sub.s32 	%r10, %r7, %r1;
	add.s32 	%r11, %r10, %r2;
	mul.wide.u32 	%rd12, %r11, 4;
	add.s64 	%rd13, %rd1, %rd12;
	ld.global.f32 	%f6, [%rd13];
	add.f32 	%f7, %f5, %f6;
	add.s64 	%rd14, %rd1, %rd7;
	ld.global.f32 	%f8, [%rd14];
	sub.f32 	%f9, %f7, %f8;
	fma.rn.f32 	%f10, %f1, %f9, %f2;
	st.global.f32 	[%rd8], %f10;
$L__BB0_8:
	ret;

}


// ===== COMPILED SASS (sm_100) =====

	.target	sm_100

	.elftype	@"ET_EXEC"


//--------------------- .note.nv.tkinfo           --------------------------
	.section	.note.nv.tkinfo,"",@"SHT_NOTE"
	.sectionflags	@"SHF_NOTE_NV_TKINFO"
	.tkinfo
        /*0018*/ 	.word	0x00000002
        /*0030*/ 	.string	""
        /*0030*/ 	.string	"ptxas"
        /*0030*/ 	.string	"Cuda compilation tools, release 13.0, V13.0.88"
        /*0030*/ 	.string	"Build cuda_13.0.r13.0/compiler.36424714_0"
        /*0030*/ 	.string	"-arch sm_100 -m 64 "



//--------------------- .note.nv.cuinfo           --------------------------
	.section	.note.nv.cuinfo,"",@"SHT_NOTE"
	.sectionflags	@"SHF_NOTE_NV_CUINFO"
        /*0018*/ 	.short	0x0002
        /*001a*/ 	.short	0x0064
        /*001c*/ 	.short	0x0082
	.zero		2


//--------------------- .nv.info                  --------------------------
	.section	.nv.info,"",@"SHT_CUDA_INFO"
	.align	4


	//----- nvinfo : EIATTR_REGCOUNT
	.align		4
        /*0000*/ 	.byte	0x04, 0x2f
        /*0002*/ 	.short	(.L_2 - .L_1)
	.align		4
.L_1:
        /*0004*/ 	.word	index@(_Z6ezCalcPfS_S_)
        /*0008*/ 	.word	0x00000012


	//----- nvinfo : EIATTR_FRAME_SIZE
	.align		4
.L_2:
        /*000c*/ 	.byte	0x04, 0x11
        /*000e*/ 	.short	(.L_4 - .L_3)
	.align		4
.L_3:
        /*0010*/ 	.word	index@(_Z6ezCalcPfS_S_)
        /*0014*/ 	.word	0x00000000


	//----- nvinfo : EIATTR_MIN_STACK_SIZE
	.align		4
.L_4:
        /*0018*/ 	.byte	0x04, 0x12
        /*001a*/ 	.short	(.L_6 - .L_5)
	.align		4
.L_5:
        /*001c*/ 	.word	index@(_Z6ezCalcPfS_S_)
        /*0020*/ 	.word	0x00000000
.L_6:


//--------------------- .nv.compat                --------------------------
	.section	.nv.compat,"",@"SHT_CUDA_COMPAT_INFO"
	.align	4
        /*0000*/ 	.byte	0x02, 0x09, 0x00, 0x00, 0x02, 0x02, 0x01, 0x00, 0x02, 0x05, 0x05, 0x00, 0x03, 0x07, 0x01, 0x01
        /*0010*/ 	.byte	0x02, 0x03, 0x00, 0x00, 0x02, 0x06, 0x01, 0x00, 0x04, 0x0b, 0x08, 0x00, 0x09, 0x00, 0x00, 0x00
        /*0020*/ 	.byte	0x00, 0x00, 0x00, 0x00


//--------------------- .nv.info._Z6ezCalcPfS_S_  --------------------------
	.section	.nv.info._Z6ezCalcPfS_S_,"",@"SHT_CUDA_INFO"
	.sectionflags	@""
	.align	4


	//----- nvinfo : EIATTR_CUDA_API_VERSION
	.align		4
        /*0000*/ 	.byte	0x04, 0x37
        /*0002*/ 	.short	(.L_8 - .L_7)
.L_7:
        /*0004*/ 	.word	0x00000082


	//----- nvinfo : EIATTR_KPARAM_INFO
	.align		4
.L_8:
        /*0008*/ 	.byte	0x04, 0x17
        /*000a*/ 	.short	(.L_10 - .L_9)
.L_9:
        /*000c*/ 	.word	0x00000000
        /*0010*/ 	.short	0x0002
        /*0012*/ 	.short	0x0010
        /*0014*/ 	.byte	0x00, 0xf5, 0x21, 0x00


	//----- nvinfo : EIATTR_KPARAM_INFO
	.align		4
.L_10:
        /*0018*/ 	.byte	0x04, 0x17
        /*001a*/ 	.short	(.L_12 - .L_11)
.L_11:
        /*001c*/ 	.word	0x00000000
        /*0020*/ 	.short	0x0001
        /*0022*/ 	.short	0x0008
        /*0024*/ 	.byte	0x00, 0xf5, 0x21, 0x00


	//----- nvinfo : EIATTR_KPARAM_INFO
	.align		4
.L_12:
        /*0028*/ 	.byte	0x04, 0x17
        /*002a*/ 	.short	(.L_14 - .L_13)
.L_13:
        /*002c*/ 	.word	0x00000000
        /*0030*/ 	.short	0x0000
        /*0032*/ 	.short	0x0000
        /*0034*/ 	.byte	0x00, 0xf5, 0x21, 0x00


	//----- nvinfo : EIATTR_SPARSE_MMA_MASK
	.align		4
.L_14:
        /*0038*/ 	.byte	0x03, 0x50
        /*003a*/ 	.short	0x0000


	//----- nvinfo : EIATTR_MAXREG_COUNT
	.align		4
        /*003c*/ 	.byte	0x03, 0x1b
        /*003e*/ 	.short	0x00ff


	//----- nvinfo : EIATTR_MERCURY_ISA_VERSION
	.align		4
        /*0040*/ 	.byte	0x03, 0x5f
        /*0042*/ 	.short	0x0101


	//----- nvinfo : EIATTR_VRC_CTA_INIT_COUNT
	.align		4
        /*0044*/ 	.byte	0x02, 0x4a
	.zero		1
	.zero		1


	//----- nvinfo : EIATTR_EXIT_INSTR_OFFSETS
	.align		4
        /*0048*/ 	.byte	0x04, 0x1c
        /*004a*/ 	.short	(.L_16 - .L_15)


	//   ....[0]....
.L_15:
        /*004c*/ 	.word	0x000000d0


	//   ....[1]....
        /*0050*/ 	.word	0x00000230


	//   ....[2]....
        /*0054*/ 	.word	0x00000250


	//   ....[3]....
        /*0058*/ 	.word	0x000002d0


	//   ....[4]....
        /*005c*/ 	.word	0x00000450


	//----- nvinfo : EIATTR_CBANK_PARAM_SIZE
	.align		4
.L_16:
        /*0060*/ 	.byte	0x03, 0x19
        /*0062*/ 	.short	0x0018


	//----- nvinfo : EIATTR_PARAM_CBANK
	.align		4
        /*0064*/ 	.byte	0x04, 0x0a
        /*0066*/ 	.short	(.L_18 - .L_17)
	.align		4
.L_17:
        /*0068*/ 	.word	index@(.nv.constant0._Z6ezCalcPfS_S_)
        /*006c*/ 	.short	0x0380
        /*006e*/ 	.short	0x0018


	//----- nvinfo : EIATTR_SW_WAR
	.align		4
.L_18:
        /*0070*/ 	.byte	0x04, 0x36
        /*0072*/ 	.short	(.L_20 - .L_19)
.L_19:
        /*0074*/ 	.word	0x00000008
.L_20:


//--------------------- .nv.callgraph             --------------------------
	.section	.nv.callgraph,"",@"SHT_CUDA_CALLGRAPH"
	.align	4
	.sectionentsize	8
	.align		4
        /*0000*/ 	.word	0x00000000
	.align		4
        /*0004*/ 	.word	0xffffffff
	.align		4
        /*0008*/ 	.word	0x00000000
	.align		4
        /*000c*/ 	.word	0xfffffffe
	.align		4
        /*0010*/ 	.word	0x00000000
	.align		4
        /*0014*/ 	.word	0xfffffffd
	.align		4
        /*0018*/ 	.word	0x00000000
	.align		4
        /*001c*/ 	.word	0xfffffffc


//--------------------- .nv.constant3             --------------------------
	.section	.nv.constant3,"a",@progbits
	.align	4
.nv.constant3:
	.type		cb_d,@object
	.size		cb_d,(.L_0 - cb_d)
cb_d:
	.zero		4
.L_0:


//--------------------- .text._Z6ezCalcPfS_S_     --------------------------
	.section	.text._Z6ezCalcPfS_S_,"ax",@progbits
	.align	128
        .global         _Z6ezCalcPfS_S_
        .type           _Z6ezCalcPfS_S_,@function
        .size           _Z6ezCalcPfS_S_,(.L_x_2 - _Z6ezCalcPfS_S_)
        .other          _Z6ezCalcPfS_S_,@"STO_CUDA_ENTRY STV_DEFAULT"
_Z6ezCalcPfS_S_:
.text._Z6ezCalcPfS_S_:
[----:B------:R-:W-:Y:S01]  /*0000*/  LDC R1, c[0x0][0x37c] ;  /* 0x0000df00ff017b82 */ /* 0x000fe20000000800 */
[----:B------:R-:W0:Y:S07]  /*0010*/  S2R R6, SR_CTAID.X ;  /* 0x0000000000067919 */ /* 0x000e2e0000002500 */
[----:B------:R-:W1:Y:S01]  /*0020*/  LDC R7, c[0x0][0x360] ;  /* 0x0000d800ff077b82 */ /* 0x000e620000000800 */
[----:B------:R-:W2:Y:S01]  /*0030*/  LDCU.64 UR4, c[0x0][0x358] ;  /* 0x00006b00ff0477ac */ /* 0x000ea20008000a00 */
[----:B------:R-:W3:Y:S01]  /*0040*/  S2R R0, SR_TID.X ;  /* 0x0000000000007919 */ /* 0x000ee20000002100 */
[----:B0-----:R-:W-:-:S13]  /*0050*/  ISETP.NE.AND P0, PT, R6, RZ, PT ;  /* 0x000000ff0600720c */ /* 0x001fda0003f05270 */
[----:B--23--:R-:W-:Y:S05]  /*0060*/  @P0 BRA `(.L_x_0) ;  /* 0x0000000000740947 */ /* 0x00cfea0003800000 */
[----:B-1----:R-:W-:-:S04]  /*0070*/  IADD3 R13, PT, PT, R7, -0x1, RZ ;  /* 0xffffffff070d7810 */ /* 0x002fc80007ffe0ff */
[----:B------:R-:W-:-:S04]  /*0080*/  ISETP.NE.AND P0, PT, R0, R13, PT ;  /* 0x0000000d0000720c */ /* 0x000fc80003f05270 */
[----:B------:R-:W-:-:S13]  /*0090*/  ISETP.NE.AND P0, PT, R0, RZ, P0 ;  /* 0x000000ff0000720c */ /* 0x000fda0000705270 */
[----:B------:R-:W0:Y:S02]  /*00a0*/  @!P0 LDC.64 R2, c[0x0][0x380] ;  /* 0x0000e000ff028b82 */ /* 0x000e240000000a00 */
[----:B0-----:R-:W-:-:S05]  /*00b0*/  @!P0 IMAD.WIDE.U32 R2, R0, 0x4, R2 ;  /* 0x0000000400028825 */ /* 0x001fca00078e0002 */
[----:B------:R0:W-:Y:S01]  /*00c0*/  @!P0 STG.E desc[UR4][R2.64], RZ ;  /* 0x000000ff02008986 */ /* 0x0001e2000c101904 */
[----:B------:R-:W-:Y:S05]  /*00d0*/  @!P0 EXIT ;  /* 0x000000000000894d */ /* 0x000fea0003800000 */
[----:B------:R-:W1:Y:S01]  /*00e0*/  LDC.64 R8, c[0x0][0x390] ;  /* 0x0000e400ff087b82 */ /* 0x000e620000000a00 */
[C---:B------:R-:W-:Y:S01]  /*00f0*/  IADD3 R15, PT, PT, R0.reuse, -0x1, RZ ;  /* 0xffffffff000f7810 */ /* 0x040fe20007ffe0ff */
[----:B------:R-:W-:Y:S01]  /*0100*/  IMAD R13, R13, R7, R0 ;  /* 0x000000070d0d7224 */ /* 0x000fe200078e0200 */
[----:B------:R-:W2:Y:S05]  /*0110*/  LDCU UR6, c[0x3][URZ] ;  /* 0x00c00000ff0677ac */ /* 0x000eaa0008000800 */
[----:B------:R-:W3:Y:S08]  /*0120*/  LDC.64 R10, c[0x0][0x388] ;  /* 0x0000e200ff0a7b82 */ /* 0x000ef00000000a00 */
[----:B0-----:R-:W0:Y:S01]  /*0130*/  LDC.64 R2, c[0x0][0x380] ;  /* 0x0000e000ff027b82 */ /* 0x001e220000000a00 */
[----:B-1----:R-:W-:-:S04]  /*0140*/  IMAD.WIDE.U32 R4, R0, 0x4, R8 ;  /* 0x0000000400047825 */ /* 0x002fc800078e0008 */
[----:B------:R-:W-:Y:S02]  /*0150*/  IMAD.WIDE.U32 R6, R15, 0x4, R8 ;  /* 0x000000040f067825 */ /* 0x000fe400078e0008 */
[----:B------:R-:W4:Y:S02]  /*0160*/  LDG.E R4, desc[UR4][R4.64] ;  /* 0x0000000404047981 */ /* 0x000f24000c1e1900 */
[--C-:B---3--:R-:W-:Y:S02]  /*0170*/  IMAD.WIDE.U32 R8, R13, 0x4, R10.reuse ;  /* 0x000000040d087825 */ /* 0x108fe400078e000a */
[----:B------:R-:W4:Y:S02]  /*0180*/  LDG.E R7, desc[UR4][R6.64] ;  /* 0x0000000406077981 */ /* 0x000f24000c1e1900 */
[C---:B------:R-:W-:Y:S02]  /*0190*/  IMAD.WIDE.U32 R10, R0.reuse, 0x4, R10 ;  /* 0x00000004000a7825 */ /* 0x040fe400078e000a */
[----:B------:R-:W3:Y:S02]  /*01a0*/  LDG.E R9, desc[UR4][R8.64] ;  /* 0x0000000408097981 */ /* 0x000ee4000c1e1900 */
[----:B0-----:R-:W-:-:S02]  /*01b0*/  IMAD.WIDE.U32 R2, R0, 0x4, R2 ;  /* 0x0000000400027825 */ /* 0x001fc400078e0002 */
[----:B------:R-:W5:Y:S04]  /*01c0*/  LDG.E R11, desc[UR4][R10.64] ;  /* 0x000000040a0b7981 */ /* 0x000f68000c1e1900 */
[----:B------:R-:W2:Y:S01]  /*01d0*/  LDG.E R13, desc[UR4][R2.64] ;  /* 0x00000004020d7981 */ /* 0x000ea2000c1e1900 */
[----:B----4-:R-:W-:-:S04]  /*01e0*/  FADD R0, R4, -R7 ;  /* 0x8000000704007221 */ /* 0x010fc80000000000 */
[----:B---3--:R-:W-:-:S04]  /*01f0*/  FADD R0, R0, R9 ;  /* 0x0000000900007221 */ /* 0x008fc80000000000 */
[----:B-----5:R-:W-:-:S04]  /*0200*/  FADD R0, R0, -R11 ;  /* 0x8000000b00007221 */ /* 0x020fc80000000000 */
[----:B--2---:R-:W-:-:S05]  /*0210*/  FFMA R5, R0, UR6, R13 ;  /* 0x0000000600057c23 */ /* 0x004fca000800000d */
[----:B------:R-:W-:Y:S01]  /*0220*/  STG.E desc[UR4][R2.64], R5 ;  /* 0x0000000502007986 */ /* 0x000fe2000c101904 */
[----:B------:R-:W-:Y:S05]  /*0230*/  EXIT ;  /* 0x000000000000794d */ /* 0x000fea0003800000 */
.L_x_0:
[----:B-1----:R-:W-:-:S13]  /*0240*/  ISETP.GE.U32.AND P0, PT, R6, R7, PT ;  /* 0x000000070600720c */ /* 0x002fda0003f06070 */
[----:B------:R-:W-:Y:S05]  /*0250*/  @P0 EXIT ;  /* 0x000000000000094d */ /* 0x000fea0003800000 */
[----:B------:R-:W-:-:S04]  /*0260*/  IADD3 R3, PT, PT, R7, -0x1, RZ ;  /* 0xffffffff07037810 */ /* 0x000fc80007ffe0ff */
[----:B------:R-:W-:-:S04]  /*0270*/  ISETP.NE.AND P0, PT, R0, R3, PT ;  /* 0x000000030000720c */ /* 0x000fc80003f05270 */
[----:B------:R-:W-:-:S13]  /*0280*/  ISETP.NE.AND P0, PT, R0, RZ, P0 ;  /* 0x000000ff0000720c */ /* 0x000fda0000705270 */
[----:B------:R-:W0:Y:S01]  /*0290*/  @!P0 LDC.64 R2, c[0x0][0x380] ;  /* 0x0000e000ff028b82 */ /* 0x000e220000000a00 */
[----:B------:R-:W-:-:S04]  /*02a0*/  @!P0 IMAD R5, R7, R6, R0 ;  /* 0x0000000607058224 */ /* 0x000fc800078e0200 */
[----:B0-----:R-:W-:-:S05]  /*02b0*/  @!P0 IMAD.WIDE.U32 R2, R5, 0x4, R2 ;  /* 0x0000000405028825 */ /* 0x001fca00078e0002 */
[----:B------:R0:W-:Y:S01]  /*02c0*/  @!P0 STG.E desc[UR4][R2.64], RZ ;  /* 0x000000ff02008986 */ /* 0x0001e2000c101904 */
[----:B------:R-:W-:Y:S05]  /*02d0*/  @!P0 EXIT ;  /* 0x000000000000894d */ /* 0x000fea0003800000 */
[----:B------:R-:W1:Y:S01]  /*02e0*/  LDC.64 R8, c[0x0][0x390] ;  /* 0x0000e400ff087b82 */ /* 0x000e620000000a00 */
[CC--:B------:R-:W-:Y:S01]  /*02f0*/  IMAD R15, R7.reuse, R6.reuse, R0 ;  /* 0x00000006070f7224 */ /* 0x0c0fe200078e0200 */
[----:B------:R-:W2:Y:S01]  /*0300*/  LDCU UR6, c[0x3][URZ] ;  /* 0x00c00000ff0677ac */ /* 0x000ea20008000800 */
[----:B------:R-:W-:-:S03]  /*0310*/  IMAD R13, R7, R6, -R7 ;  /* 0x00000006070d7224 */ /* 0x000fc600078e0a07 */
[----:B------:R-:W-:Y:S02]  /*0320*/  IADD3 R11, PT, PT, R15, -0x1, RZ ;  /* 0xffffffff0f0b7810 */ /* 0x000fe40007ffe0ff */
[----:B------:R-:W3:Y:S01]  /*0330*/  LDC.64 R4, c[0x0][0x388] ;  /* 0x0000e200ff047b82 */ /* 0x000ee20000000a00 */
[----:B------:R-:W-:-:S07]  /*0340*/  IADD3 R13, PT, PT, R13, R0, RZ ;  /* 0x000000000d0d7210 */ /* 0x000fce0007ffe0ff */
        /* <DEDUP_REMOVED lines=17> */
.L_x_1:
[----:B------:R-:W-:-:S00]  /*0460*/  BRA `(.L_x_1) ;  /* 0xfffffffc00fc7947 */ /* 0x000fc0000383ffff */
[----:B------:R-:W-:-:S00]  /*0470*/  NOP ;  /* 0x0000000000007918 */ /* 0x000fc00000000000 */
        /* <DEDUP_REMOVED lines=8> */
.L_x_2:


//--------------------- .nv.shared.reserved.0     --------------------------
	.section	.nv.shared.reserved.0,"aw",@nobits
	.weak		__nv_reservedSMEM_offset_0_alias
	.size		__nv_reservedSMEM_offset_0_alias, 0, 64
	.other		__nv_reservedSMEM_offset_0_alias,@"STO_CUDA_RESERVED_SHARED STV_DEFAULT"
__nv_reservedSMEM_offset_0_alias:
	.zero		0
	.zero		64


//--------------------- .nv.constant0._Z6ezCalcPfS_S_ --------------------------
	.section	.nv.constant0._Z6ezCalcPfS_S_,"a",@progbits
	.sectionflags	@""
	.align	4
.nv.constant0._Z6ezCalcPfS_S_:
	.zero		920


//--------------------- SYMBOLS --------------------------

	.type		.nv.reservedSmem.offset0,@object
	.size		.nv.reservedSmem.offset0,0x4
